//
// Generated by NVIDIA NVVM Compiler
//
// Compiler Build ID: CL-36424714
// Cuda compilation tools, release 13.0, V13.0.88
// Based on NVVM 20.0.0
//

.version 9.0
.target sm_100
.address_size 64

	// .globl	_Z26apply_gaussian_blur_kernelPhS_iiPfi

.visible .entry _Z26apply_gaussian_blur_kernelPhS_iiPfi(
	.param .u64 .ptr .align 1 _Z26apply_gaussian_blur_kernelPhS_iiPfi_param_0,
	.param .u64 .ptr .align 1 _Z26apply_gaussian_blur_kernelPhS_iiPfi_param_1,
	.param .u32 _Z26apply_gaussian_blur_kernelPhS_iiPfi_param_2,
	.param .u32 _Z26apply_gaussian_blur_kernelPhS_iiPfi_param_3,
	.param .u64 .ptr .align 1 _Z26apply_gaussian_blur_kernelPhS_iiPfi_param_4,
	.param .u32 _Z26apply_gaussian_blur_kernelPhS_iiPfi_param_5
)
{
	.reg .pred 	%p<29>;
	.reg .b16 	%rs<16>;
	.reg .b32 	%r<126>;
	.reg .b32 	%f<71>;
	.reg .b64 	%rd<47>;

	ld.param.u64 	%rd4, [_Z26apply_gaussian_blur_kernelPhS_iiPfi_param_0];
	ld.param.u64 	%rd3, [_Z26apply_gaussian_blur_kernelPhS_iiPfi_param_1];
	ld.param.u32 	%r32, [_Z26apply_gaussian_blur_kernelPhS_iiPfi_param_2];
	ld.param.u32 	%r33, [_Z26apply_gaussian_blur_kernelPhS_iiPfi_param_3];
	ld.param.u64 	%rd5, [_Z26apply_gaussian_blur_kernelPhS_iiPfi_param_4];
	ld.param.u32 	%r34, [_Z26apply_gaussian_blur_kernelPhS_iiPfi_param_5];
	cvta.to.global.u64 	%rd1, %rd5;
	cvta.to.global.u64 	%rd2, %rd4;
	shr.u32 	%r35, %r34, 31;
	add.s32 	%r36, %r34, %r35;
	shr.s32 	%r1, %r36, 1;
	mov.u32 	%r37, %ctaid.y;
	mov.u32 	%r38, %ntid.y;
	mov.u32 	%r39, %tid.y;
	mad.lo.s32 	%r2, %r37, %r38, %r39;
	mov.u32 	%r40, %ctaid.x;
	mov.u32 	%r41, %ntid.x;
	mov.u32 	%r42, %tid.x;
	mad.lo.s32 	%r3, %r40, %r41, %r42;
	setp.ge.s32 	%p1, %r2, %r33;
	setp.ge.s32 	%p2, %r3, %r32;
	or.pred  	%p3, %p2, %p1;
	@%p3 bra 	$L__BB0_17;
	neg.s32 	%r4, %r1;
	setp.lt.s32 	%p4, %r34, -1;
	mov.f32 	%f69, 0f00000000;
	@%p4 bra 	$L__BB0_16;
	add.s32 	%r5, %r33, -1;
	add.s32 	%r6, %r32, -1;
	abs.s32 	%r7, %r1;
	add.s32 	%r8, %r1, %r7;
	add.s32 	%r43, %r8, 1;
	and.b32  	%r9, %r43, 7;
	mov.f32 	%f69, 0f00000000;
	mov.u32 	%r118, %r4;
$L__BB0_3:
	mov.u32 	%r10, %r118;
	setp.lt.u32 	%p5, %r8, 7;
	add.s32 	%r44, %r10, %r2;
	max.s32 	%r45, %r44, 0;
	setp.lt.s32 	%p6, %r45, %r33;
	selp.b32 	%r46, %r45, %r5, %p6;
	add.s32 	%r47, %r10, %r1;
	mul.lo.s32 	%r119, %r47, %r34;
	add.s32 	%r12, %r119, %r1;
	mul.lo.s32 	%r13, %r46, %r32;
	mov.u32 	%r124, %r4;
	@%p5 bra 	$L__BB0_7;
	add.s32 	%r48, %r8, 1;
	and.b32  	%r49, %r48, -8;
	neg.s32 	%r121, %r49;
	sub.s32 	%r122, 3, %r1;
	sub.s32 	%r120, %r3, %r1;
$L__BB0_5:
	.pragma "nounroll";
	max.s32 	%r50, %r120, 0;
	setp.lt.s32 	%p7, %r50, %r32;
	selp.b32 	%r51, %r50, %r6, %p7;
	add.s32 	%r52, %r51, %r13;
	cvt.s64.s32 	%rd6, %r52;
	add.s64 	%rd7, %rd2, %rd6;
	ld.global.u8 	%rs1, [%rd7];
	cvt.rn.f32.u16 	%f18, %rs1;
	mul.wide.s32 	%rd8, %r119, 4;
	add.s64 	%rd9, %rd1, %rd8;
	ld.global.f32 	%f19, [%rd9];
	fma.rn.f32 	%f20, %f19, %f18, %f69;
	add.s32 	%r53, %r120, 1;
	max.s32 	%r54, %r53, 0;
	setp.lt.s32 	%p8, %r54, %r32;
	selp.b32 	%r55, %r54, %r6, %p8;
	add.s32 	%r56, %r55, %r13;
	cvt.s64.s32 	%rd10, %r56;
	add.s64 	%rd11, %rd2, %rd10;
	ld.global.u8 	%rs2, [%rd11];
	cvt.rn.f32.u16 	%f21, %rs2;
	ld.global.f32 	%f22, [%rd9+4];
	fma.rn.f32 	%f23, %f22, %f21, %f20;
	add.s32 	%r57, %r120, 2;
	max.s32 	%r58, %r57, 0;
	setp.lt.s32 	%p9, %r58, %r32;
	selp.b32 	%r59, %r58, %r6, %p9;
	add.s32 	%r60, %r59, %r13;
	cvt.s64.s32 	%rd12, %r60;
	add.s64 	%rd13, %rd2, %rd12;
	ld.global.u8 	%rs3, [%rd13];
	cvt.rn.f32.u16 	%f24, %rs3;
	ld.global.f32 	%f25, [%rd9+8];
	fma.rn.f32 	%f26, %f25, %f24, %f23;
	add.s32 	%r61, %r120, 3;
	max.s32 	%r62, %r61, 0;
	setp.lt.s32 	%p10, %r62, %r32;
	selp.b32 	%r63, %r62, %r6, %p10;
	add.s32 	%r64, %r63, %r13;
	cvt.s64.s32 	%rd14, %r64;
	add.s64 	%rd15, %rd2, %rd14;
	ld.global.u8 	%rs4, [%rd15];
	cvt.rn.f32.u16 	%f27, %rs4;
	ld.global.f32 	%f28, [%rd9+12];
	fma.rn.f32 	%f29, %f28, %f27, %f26;
	add.s32 	%r65, %r120, 4;
	max.s32 	%r66, %r65, 0;
	setp.lt.s32 	%p11, %r66, %r32;
	selp.b32 	%r67, %r66, %r6, %p11;
	add.s32 	%r68, %r67, %r13;
	cvt.s64.s32 	%rd16, %r68;
	add.s64 	%rd17, %rd2, %rd16;
	ld.global.u8 	%rs5, [%rd17];
	cvt.rn.f32.u16 	%f30, %rs5;
	ld.global.f32 	%f31, [%rd9+16];
	fma.rn.f32 	%f32, %f31, %f30, %f29;
	add.s32 	%r69, %r120, 5;
	max.s32 	%r70, %r69, 0;
	setp.lt.s32 	%p12, %r70, %r32;
	selp.b32 	%r71, %r70, %r6, %p12;
	add.s32 	%r72, %r71, %r13;
	cvt.s64.s32 	%rd18, %r72;
	add.s64 	%rd19, %rd2, %rd18;
	ld.global.u8 	%rs6, [%rd19];
	cvt.rn.f32.u16 	%f33, %rs6;
	ld.global.f32 	%f34, [%rd9+20];
	fma.rn.f32 	%f35, %f34, %f33, %f32;
	add.s32 	%r73, %r120, 6;
	max.s32 	%r74, %r73, 0;
	setp.lt.s32 	%p13, %r74, %r32;
	selp.b32 	%r75, %r74, %r6, %p13;
	add.s32 	%r76, %r75, %r13;
	cvt.s64.s32 	%rd20, %r76;
	add.s64 	%rd21, %rd2, %rd20;
	ld.global.u8 	%rs7, [%rd21];
	cvt.rn.f32.u16 	%f36, %rs7;
	ld.global.f32 	%f37, [%rd9+24];
	fma.rn.f32 	%f38, %f37, %f36, %f35;
	add.s32 	%r77, %r120, 7;
	max.s32 	%r78, %r77, 0;
	setp.lt.s32 	%p14, %r78, %r32;
	selp.b32 	%r79, %r78, %r6, %p14;
	add.s32 	%r80, %r79, %r13;
	cvt.s64.s32 	%rd22, %r80;
	add.s64 	%rd23, %rd2, %rd22;
	ld.global.u8 	%rs8, [%rd23];
	cvt.rn.f32.u16 	%f39, %rs8;
	ld.global.f32 	%f40, [%rd9+28];
	fma.rn.f32 	%f69, %f40, %f39, %f38;
	add.s32 	%r122, %r122, 8;
	add.s32 	%r121, %r121, 8;
	add.s32 	%r120, %r120, 8;
	add.s32 	%r119, %r119, 8;
	setp.ne.s32 	%p15, %r121, 0;
	@%p15 bra 	$L__BB0_5;
	add.s32 	%r124, %r122, -3;
$L__BB0_7:
	setp.eq.s32 	%p16, %r9, 0;
	@%p16 bra 	$L__BB0_15;
	add.s32 	%r81, %r9, -1;
	setp.lt.u32 	%p17, %r81, 3;
	@%p17 bra 	$L__BB0_10;
	add.s32 	%r82, %r124, %r3;
	max.s32 	%r83, %r82, 0;
	setp.lt.s32 	%p18, %r83, %r32;
	selp.b32 	%r84, %r83, %r6, %p18;
	add.s32 	%r85, %r12, %r124;
	add.s32 	%r86, %r84, %r13;
	cvt.s64.s32 	%rd24, %r86;
	add.s64 	%rd25, %rd2, %rd24;
	ld.global.u8 	%rs9, [%rd25];
	cvt.rn.f32.u16 	%f42, %rs9;
	mul.wide.s32 	%rd26, %r85, 4;
	add.s64 	%rd27, %rd1, %rd26;
	ld.global.f32 	%f43, [%rd27];
	fma.rn.f32 	%f44, %f43, %f42, %f69;
	add.s32 	%r87, %r82, 1;
	max.s32 	%r88, %r87, 0;
	setp.lt.s32 	%p19, %r88, %r32;
	selp.b32 	%r89, %r88, %r6, %p19;
	add.s32 	%r90, %r89, %r13;
	cvt.s64.s32 	%rd28, %r90;
	add.s64 	%rd29, %rd2, %rd28;
	ld.global.u8 	%rs10, [%rd29];
	cvt.rn.f32.u16 	%f45, %rs10;
	ld.global.f32 	%f46, [%rd27+4];
	fma.rn.f32 	%f47, %f46, %f45, %f44;
	add.s32 	%r91, %r82, 2;
	max.s32 	%r92, %r91, 0;
	setp.lt.s32 	%p20, %r92, %r32;
	selp.b32 	%r93, %r92, %r6, %p20;
	add.s32 	%r94, %r93, %r13;
	cvt.s64.s32 	%rd30, %r94;
	add.s64 	%rd31, %rd2, %rd30;
	ld.global.u8 	%rs11, [%rd31];
	cvt.rn.f32.u16 	%f48, %rs11;
	ld.global.f32 	%f49, [%rd27+8];
	fma.rn.f32 	%f50, %f49, %f48, %f47;
	add.s32 	%r95, %r82, 3;
	max.s32 	%r96, %r95, 0;
	setp.lt.s32 	%p21, %r96, %r32;
	selp.b32 	%r97, %r96, %r6, %p21;
	add.s32 	%r98, %r97, %r13;
	cvt.s64.s32 	%rd32, %r98;
	add.s64 	%rd33, %rd2, %rd32;
	ld.global.u8 	%rs12, [%rd33];
	cvt.rn.f32.u16 	%f51, %rs12;
	ld.global.f32 	%f52, [%rd27+12];
	fma.rn.f32 	%f69, %f52, %f51, %f50;
	add.s32 	%r124, %r124, 4;
$L__BB0_10:
	add.s32 	%r100, %r8, 1;
	and.b32  	%r99, %r100, 3;
	setp.eq.s32 	%p22, %r99, 0;
	@%p22 bra 	$L__BB0_15;
	setp.eq.s32 	%p23, %r99, 1;
	@%p23 bra 	$L__BB0_13;
	add.s32 	%r101, %r124, %r3;
	max.s32 	%r102, %r101, 0;
	setp.lt.s32 	%p24, %r102, %r32;
	selp.b32 	%r103, %r102, %r6, %p24;
	add.s32 	%r104, %r12, %r124;
	add.s32 	%r105, %r103, %r13;
	cvt.s64.s32 	%rd34, %r105;
	add.s64 	%rd35, %rd2, %rd34;
	ld.global.u8 	%rs13, [%rd35];
	cvt.rn.f32.u16 	%f54, %rs13;
	mul.wide.s32 	%rd36, %r104, 4;
	add.s64 	%rd37, %rd1, %rd36;
	ld.global.f32 	%f55, [%rd37];
	fma.rn.f32 	%f56, %f55, %f54, %f69;
	add.s32 	%r106, %r101, 1;
	max.s32 	%r107, %r106, 0;
	setp.lt.s32 	%p25, %r107, %r32;
	selp.b32 	%r108, %r107, %r6, %p25;
	add.s32 	%r109, %r108, %r13;
	cvt.s64.s32 	%rd38, %r109;
	add.s64 	%rd39, %rd2, %rd38;
	ld.global.u8 	%rs14, [%rd39];
	cvt.rn.f32.u16 	%f57, %rs14;
	ld.global.f32 	%f58, [%rd37+4];
	fma.rn.f32 	%f69, %f58, %f57, %f56;
	add.s32 	%r124, %r124, 2;
$L__BB0_13:
	and.b32  	%r110, %r8, 1;
	setp.eq.b32 	%p26, %r110, 1;
	@%p26 bra 	$L__BB0_15;
	add.s32 	%r111, %r124, %r3;
	max.s32 	%r112, %r111, 0;
	setp.lt.s32 	%p27, %r112, %r32;
	selp.b32 	%r113, %r112, %r6, %p27;
	add.s32 	%r114, %r12, %r124;
	add.s32 	%r115, %r113, %r13;
	cvt.s64.s32 	%rd40, %r115;
	add.s64 	%rd41, %rd2, %rd40;
	ld.global.u8 	%rs15, [%rd41];
	cvt.rn.f32.u16 	%f59, %rs15;
	mul.wide.s32 	%rd42, %r114, 4;
	add.s64 	%rd43, %rd1, %rd42;
	ld.global.f32 	%f60, [%rd43];
	fma.rn.f32 	%f69, %f60, %f59, %f69;
$L__BB0_15:
	add.s32 	%r118, %r10, 1;
	setp.ne.s32 	%p28, %r10, %r7;
	@%p28 bra 	$L__BB0_3;
$L__BB0_16:
	cvt.rzi.u32.f32 	%r116, %f69;
	mad.lo.s32 	%r117, %r32, %r2, %r3;
	cvt.s64.s32 	%rd44, %r117;
	cvta.to.global.u64 	%rd45, %rd3;
	add.s64 	%rd46, %rd45, %rd44;
	st.global.u8 	[%rd46], %r116;
$L__BB0_17:
	ret;

}


// ===== COMPILED SASS (sm_100) =====

	.target	sm_100

	.elftype	@"ET_EXEC"


//--------------------- .note.nv.tkinfo           --------------------------
	.section	.note.nv.tkinfo,"",@"SHT_NOTE"
	.sectionflags	@"SHF_NOTE_NV_TKINFO"
	.tkinfo
        /*0018*/ 	.word	0x00000002
        /*0030*/ 	.string	""
        /*0030*/ 	.string	"ptxas"
        /*0030*/ 	.string	"Cuda compilation tools, release 13.0, V13.0.88"
        /*0030*/ 	.string	"Build cuda_13.0.r13.0/compiler.36424714_0"
        /*0030*/ 	.string	"-arch sm_100 -m 64 "



//--------------------- .note.nv.cuinfo           --------------------------
	.section	.note.nv.cuinfo,"",@"SHT_NOTE"
	.sectionflags	@"SHF_NOTE_NV_CUINFO"
        /*0018*/ 	.short	0x0002
        /*001a*/ 	.short	0x0064
        /*001c*/ 	.short	0x0082
	.zero		2


//--------------------- .nv.info                  --------------------------
	.section	.nv.info,"",@"SHT_CUDA_INFO"
	.align	4


	//----- nvinfo : EIATTR_REGCOUNT
	.align		4
        /*0000*/ 	.byte	0x04, 0x2f
        /*0002*/ 	.short	(.L_1 - .L_0)
	.align		4
.L_0:
        /*0004*/ 	.word	index@(_Z26apply_gaussian_blur_kernelPhS_iiPfi)
        /*0008*/ 	.word	0x00000020


	//----- nvinfo : EIATTR_FRAME_SIZE
	.align		4
.L_1:
        /*000c*/ 	.byte	0x04, 0x11
        /*000e*/ 	.short	(.L_3 - .L_2)
	.align		4
.L_2:
        /*0010*/ 	.word	index@(_Z26apply_gaussian_blur_kernelPhS_iiPfi)
        /*0014*/ 	.word	0x00000000


	//----- nvinfo : EIATTR_MIN_STACK_SIZE
	.align		4
.L_3:
        /*0018*/ 	.byte	0x04, 0x12
        /*001a*/ 	.short	(.L_5 - .L_4)
	.align		4
.L_4:
        /*001c*/ 	.word	index@(_Z26apply_gaussian_blur_kernelPhS_iiPfi)
        /*0020*/ 	.word	0x00000000
.L_5:


//--------------------- .nv.compat                --------------------------
	.section	.nv.compat,"",@"SHT_CUDA_COMPAT_INFO"
	.align	4
        /*0000*/ 	.byte	0x02, 0x09, 0x00, 0x00, 0x02, 0x02, 0x01, 0x00, 0x02, 0x05, 0x05, 0x00, 0x03, 0x07, 0x01, 0x01
        /*0010*/ 	.byte	0x02, 0x03, 0x00, 0x00, 0x02, 0x06, 0x01, 0x00, 0x04, 0x0b, 0x08, 0x00, 0x09, 0x00, 0x00, 0x00
        /*0020*/ 	.byte	0x00, 0x00, 0x00, 0x00


//--------------------- .nv.info._Z26apply_gaussian_blur_kernelPhS_iiPfi --------------------------
	.section	.nv.info._Z26apply_gaussian_blur_kernelPhS_iiPfi,"",@"SHT_CUDA_INFO"
	.sectionflags	@""
	.align	4


	//----- nvinfo : EIATTR_CUDA_API_VERSION
	.align		4
        /*0000*/ 	.byte	0x04, 0x37
        /*0002*/ 	.short	(.L_7 - .L_6)
.L_6:
        /*0004*/ 	.word	0x00000082


	//----- nvinfo : EIATTR_KPARAM_INFO
	.align		4
.L_7:
        /*0008*/ 	.byte	0x04, 0x17
        /*000a*/ 	.short	(.L_9 - .L_8)
.L_8:
        /*000c*/ 	.word	0x00000000
        /*0010*/ 	.short	0x0005
        /*0012*/ 	.short	0x0020
        /*0014*/ 	.byte	0x00, 0xf0, 0x11, 0x00


	//----- nvinfo : EIATTR_KPARAM_INFO
	.align		4
.L_9:
        /*0018*/ 	.byte	0x04, 0x17
        /*001a*/ 	.short	(.L_11 - .L_10)
.L_10:
        /*001c*/ 	.word	0x00000000
        /*0020*/ 	.short	0x0004
        /*0022*/ 	.short	0x0018
        /*0024*/ 	.byte	0x00, 0xf5, 0x21, 0x00


	//----- nvinfo : EIATTR_KPARAM_INFO
	.align		4
.L_11:
        /*0028*/ 	.byte	0x04, 0x17
        /*002a*/ 	.short	(.L_13 - .L_12)
.L_12:
        /*002c*/ 	.word	0x00000000
        /*0030*/ 	.short	0x0003
        /*0032*/ 	.short	0x0014
        /*0034*/ 	.byte	0x00, 0xf0, 0x11, 0x00


	//----- nvinfo : EIATTR_KPARAM_INFO
	.align		4
.L_13:
        /*0038*/ 	.byte	0x04, 0x17
        /*003a*/ 	.short	(.L_15 - .L_14)
.L_14:
        /*003c*/ 	.word	0x00000000
        /*0040*/ 	.short	0x0002
        /*0042*/ 	.short	0x0010
        /*0044*/ 	.byte	0x00, 0xf0, 0x11, 0x00


	//----- nvinfo : EIATTR_KPARAM_INFO
	.align		4
.L_15:
        /*0048*/ 	.byte	0x04, 0x17
        /*004a*/ 	.short	(.L_17 - .L_16)
.L_16:
        /*004c*/ 	.word	0x00000000
        /*0050*/ 	.short	0x0001
        /*0052*/ 	.short	0x0008
        /*0054*/ 	.byte	0x00, 0xf5, 0x21, 0x00


	//----- nvinfo : EIATTR_KPARAM_INFO
	.align		4
.L_17:
        /*0058*/ 	.byte	0x04, 0x17
        /*005a*/ 	.short	(.L_19 - .L_18)
.L_18:
        /*005c*/ 	.word	0x00000000
        /*0060*/ 	.short	0x0000
        /*0062*/ 	.short	0x0000
        /*0064*/ 	.byte	0x00, 0xf5, 0x21, 0x00


	//----- nvinfo : EIATTR_SPARSE_MMA_MASK
	.align		4
.L_19:
        /*0068*/ 	.byte	0x03, 0x50
        /*006a*/ 	.short	0x0000


	//----- nvinfo : EIATTR_MAXREG_COUNT
	.align		4
        /*006c*/ 	.byte	0x03, 0x1b
        /*006e*/ 	.short	0x00ff


	//----- nvinfo : EIATTR_MERCURY_ISA_VERSION
	.align		4
        /*0070*/ 	.byte	0x03, 0x5f
        /*0072*/ 	.short	0x0101


	//----- nvinfo : EIATTR_VRC_CTA_INIT_COUNT
	.align		4
        /*0074*/ 	.byte	0x02, 0x4a
	.zero		1
	.zero		1


	//----- nvinfo : EIATTR_EXIT_INSTR_OFFSETS
	.align		4
        /*0078*/ 	.byte	0x04, 0x1c
        /*007a*/ 	.short	(.L_21 - .L_20)


	//   ....[0]....
.L_20:
        /*007c*/ 	.word	0x000000c0


	//   ....[1]....
        /*0080*/ 	.word	0x00000f90


	//----- nvinfo : EIATTR_CBANK_PARAM_SIZE
	.align		4
.L_21:
        /*0084*/ 	.byte	0x03, 0x19
        /*0086*/ 	.short	0x0024


	//----- nvinfo : EIATTR_PARAM_CBANK
	.align		4
        /*0088*/ 	.byte	0x04, 0x0a
        /*008a*/ 	.short	(.L_23 - .L_22)
	.align		4
.L_22:
        /*008c*/ 	.word	index@(.nv.constant0._Z26apply_gaussian_blur_kernelPhS_iiPfi)
        /*0090*/ 	.short	0x0380
        /*0092*/ 	.short	0x0024


	//----- nvinfo : EIATTR_SW_WAR
	.align		4
.L_23:
        /*0094*/ 	.byte	0x04, 0x36
        /*0096*/ 	.short	(.L_25 - .L_24)
.L_24:
        /*0098*/ 	.word	0x00000008
.L_25:


//--------------------- .nv.callgraph             --------------------------
	.section	.nv.callgraph,"",@"SHT_CUDA_CALLGRAPH"
	.align	4
	.sectionentsize	8
	.align		4
        /*0000*/ 	.word	0x00000000
	.align		4
        /*0004*/ 	.word	0xffffffff
	.align		4
        /*0008*/ 	.word	0x00000000
	.align		4
        /*000c*/ 	.word	0xfffffffe
	.align		4
        /*0010*/ 	.word	0x00000000
	.align		4
        /*0014*/ 	.word	0xfffffffd
	.align		4
        /*0018*/ 	.word	0x00000000
	.align		4
        /*001c*/ 	.word	0xfffffffc


//--------------------- .text._Z26apply_gaussian_blur_kernelPhS_iiPfi --------------------------
	.section	.text._Z26apply_gaussian_blur_kernelPhS_iiPfi,"ax",@progbits
	.align	128
        .global         _Z26apply_gaussian_blur_kernelPhS_iiPfi
        .type           _Z26apply_gaussian_blur_kernelPhS_iiPfi,@function
        .size           _Z26apply_gaussian_blur_kernelPhS_iiPfi,(.L_x_8 - _Z26apply_gaussian_blur_kernelPhS_iiPfi)
        .other          _Z26apply_gaussian_blur_kernelPhS_iiPfi,@"STO_CUDA_ENTRY STV_DEFAULT"
_Z26apply_gaussian_blur_kernelPhS_iiPfi:
.text._Z26apply_gaussian_blur_kernelPhS_iiPfi:
[----:B------:R-:W-:Y:S01]  /*0000*/  LDC R1, c[0x0][0x37c] ;  /* 0x0000df00ff017b82 */ /* 0x000fe20000000800 */
[----:B------:R-:W0:Y:S07]  /*0010*/  S2R R3, SR_TID.Y ;  /* 0x0000000000037919 */ /* 0x000e2e0000002200 */
[----:B------:R-:W0:Y:S01]  /*0020*/  S2UR UR4, SR_CTAID.Y ;  /* 0x00000000000479c3 */ /* 0x000e220000002600 */
[----:B------:R-:W1:Y:S01]  /*0030*/  LDCU.64 UR8, c[0x0][0x390] ;  /* 0x00007200ff0877ac */ /* 0x000e620008000a00 */
[----:B------:R-:W2:Y:S06]  /*0040*/  S2R R5, SR_TID.X ;  /* 0x0000000000057919 */ /* 0x000eac0000002100 */
[----:B------:R-:W0:Y:S08]  /*0050*/  LDC R0, c[0x0][0x364] ;  /* 0x0000d900ff007b82 */ /* 0x000e300000000800 */
[----:B------:R-:W2:Y:S08]  /*0060*/  S2UR UR5, SR_CTAID.X ;  /* 0x00000000000579c3 */ /* 0x000eb00000002500 */
[----:B------:R-:W2:Y:S01]  /*0070*/  LDC R2, c[0x0][0x360] ;  /* 0x0000d800ff027b82 */ /* 0x000ea20000000800 */
[----:B0-----:R-:W-:-:S05]  /*0080*/  IMAD R0, R0, UR4, R3 ;  /* 0x0000000400007c24 */ /* 0x001fca000f8e0203 */
[----:B-1----:R-:W-:Y:S01]  /*0090*/  ISETP.GE.AND P0, PT, R0, UR9, PT ;  /* 0x0000000900007c0c */ /* 0x002fe2000bf06270 */
[----:B--2---:R-:W-:-:S05]  /*00a0*/  IMAD R3, R2, UR5, R5 ;  /* 0x0000000502037c24 */ /* 0x004fca000f8e0205 */
[----:B------:R-:W-:-:S13]  /*00b0*/  ISETP.GE.OR P0, PT, R3, UR8, P0 ;  /* 0x0000000803007c0c */ /* 0x000fda0008706670 */
[----:B------:R-:W-:Y:S05]  /*00c0*/  @P0 EXIT ;  /* 0x000000000000094d */ /* 0x000fea0003800000 */
[----:B------:R-:W0:Y:S01]  /*00d0*/  LDC R4, c[0x0][0x3a0] ;  /* 0x0000e800ff047b82 */ /* 0x000e220000000800 */
[----:B------:R-:W1:Y:S01]  /*00e0*/  LDCU.64 UR6, c[0x0][0x358] ;  /* 0x00006b00ff0677ac */ /* 0x000e620008000a00 */
[----:B------:R-:W-:Y:S01]  /*00f0*/  IMAD.MOV.U32 R20, RZ, RZ, RZ ;  /* 0x000000ffff147224 */ /* 0x000fe200078e00ff */
[C---:B0-----:R-:W-:Y:S02]  /*0100*/  ISETP.GE.AND P0, PT, R4.reuse, -0x1, PT ;  /* 0xffffffff0400780c */ /* 0x041fe40003f06270 */
[----:B------:R-:W-:-:S11]  /*0110*/  LEA.HI R4, R4, R4, RZ, 0x1 ;  /* 0x0000000404047211 */ /* 0x000fd600078f08ff */
[----:B-1----:R-:W-:Y:S05]  /*0120*/  @!P0 BRA `(.L_x_0) ;  /* 0x0000000c007c8947 */ /* 0x002fea0003800000 */
[----:B------:R-:W-:Y:S01]  /*0130*/  SHF.R.S32.HI R4, RZ, 0x1, R4 ;  /* 0x00000001ff047819 */ /* 0x000fe20000011404 */
[----:B------:R-:W-:Y:S01]  /*0140*/  IMAD.MOV.U32 R20, RZ, RZ, RZ ;  /* 0x000000ffff147224 */ /* 0x000fe200078e00ff */
[----:B------:R-:W-:Y:S02]  /*0150*/  UIADD3 UR4, UPT, UPT, UR9, -0x1, URZ ;  /* 0xffffffff09047890 */ /* 0x000fe4000fffe0ff */
[----:B------:R-:W-:Y:S01]  /*0160*/  IABS R5, R4 ;  /* 0x0000000400057213 */ /* 0x000fe20000000000 */
[----:B------:R-:W-:Y:S01]  /*0170*/  IMAD.MOV R6, RZ, RZ, -R4 ;  /* 0x000000ffff067224 */ /* 0x000fe200078e0a04 */
[----:B------:R-:W-:-:S03]  /*0180*/  UIADD3 UR5, UPT, UPT, UR8, -0x1, URZ ;  /* 0xffffffff08057890 */ /* 0x000fc6000fffe0ff */
[----:B------:R-:W-:Y:S02]  /*0190*/  IMAD.IADD R5, R4, 0x1, R5 ;  /* 0x0000000104057824 */ /* 0x000fe400078e0205 */
[----:B------:R-:W-:Y:S02]  /*01a0*/  IMAD.MOV.U32 R7, RZ, RZ, R6 ;  /* 0x000000ffff077224 */ /* 0x000fe400078e0006 */
[----:B------:R-:W-:-:S05]  /*01b0*/  VIADD R8, R5, 0x1 ;  /* 0x0000000105087836 */ /* 0x000fca0000000000 */
[----:B------:R-:W-:-:S07]  /*01c0*/  LOP3.LUT R8, R8, 0x7, RZ, 0xc0, !PT ;  /* 0x0000000708087812 */ /* 0x000fce00078ec0ff */
.L_x_6:
[----:B------:R-:W0:Y:S01]  /*01d0*/  LDCU UR10, c[0x0][0x394] ;  /* 0x00007280ff0a77ac */ /* 0x000e220008000800 */
[----:B------:R-:W-:Y:S01]  /*01e0*/  ISETP.GE.U32.AND P2, PT, R5, 0x7, PT ;  /* 0x000000070500780c */ /* 0x000fe20003f46070 */
[----:B------:R-:W-:Y:S01]  /*01f0*/  IMAD.IADD R2, R4, 0x1, R7 ;  /* 0x0000000104027824 */ /* 0x000fe200078e0207 */
[----:B------:R-:W-:Y:S01]  /*0200*/  VIADDMNMX R9, R7, R0, RZ, !PT ;  /* 0x0000000007097246 */ /* 0x000fe200078001ff */
[----:B------:R-:W1:Y:S01]  /*0210*/  LDCU UR11, c[0x0][0x3a0] ;  /* 0x00007400ff0b77ac */ /* 0x000e620008000800 */
[----:B------:R-:W-:Y:S01]  /*0220*/  IABS R10, R4 ;  /* 0x00000004000a7213 */ /* 0x000fe20000000000 */
[----:B------:R-:W-:-:S03]  /*0230*/  IMAD.MOV.U32 R24, RZ, RZ, R6 ;  /* 0x000000ffff187224 */ /* 0x000fc600078e0006 */
[C---:B------:R-:W-:Y:S01]  /*0240*/  ISETP.NE.AND P0, PT, R7.reuse, R10, PT ;  /* 0x0000000a0700720c */ /* 0x040fe20003f05270 */
[----:B------:R-:W-:Y:S01]  /*0250*/  VIADD R7, R7, 0x1 ;  /* 0x0000000107077836 */ /* 0x000fe20000000000 */
[----:B0-----:R-:W-:Y:S01]  /*0260*/  ISETP.GE.AND P1, PT, R9, UR10, PT ;  /* 0x0000000a09007c0c */ /* 0x001fe2000bf26270 */
[----:B-1----:R-:W-:-:S03]  /*0270*/  IMAD R25, R2, UR11, RZ ;  /* 0x0000000b02197c24 */ /* 0x002fc6000f8e02ff */
[----:B------:R-:W-:Y:S01]  /*0280*/  SEL R9, R9, UR4, !P1 ;  /* 0x0000000409097c07 */ /* 0x000fe2000c800000 */
[----:B------:R-:W-:Y:S01]  /*0290*/  IMAD.IADD R22, R4, 0x1, R25 ;  /* 0x0000000104167824 */ /* 0x000fe200078e0219 */
[----:B------:R-:W-:Y:S07]  /*02a0*/  @!P2 BRA `(.L_x_1) ;  /* 0x000000040080a947 */ /* 0x000fee0003800000 */
[----:B------:R-:W0:Y:S01]  /*02b0*/  LDC.64 R10, c[0x0][0x398] ;  /* 0x0000e600ff0a7b82 */ /* 0x000e220000000a00 */
[----:B------:R-:W-:Y:S01]  /*02c0*/  VIADD R23, R5, 0x1 ;  /* 0x0000000105177836 */ /* 0x000fe20000000000 */
[----:B------:R-:W-:Y:S01]  /*02d0*/  IADD3 R24, PT, PT, -R4, 0x3, RZ ;  /* 0x0000000304187810 */ /* 0x000fe20007ffe1ff */
[----:B------:R-:W-:Y:S01]  /*02e0*/  IMAD.IADD R2, R3, 0x1, -R4 ;  /* 0x0000000103027824 */ /* 0x000fe200078e0a04 */
[----:B------:R-:W1:Y:S02]  /*02f0*/  LDCU UR12, c[0x0][0x390] ;  /* 0x00007200ff0c77ac */ /* 0x000e640008000800 */
[----:B------:R-:W-:Y:S01]  /*0300*/  LOP3.LUT R23, R23, 0xfffffff8, RZ, 0xc0, !PT ;  /* 0xfffffff817177812 */ /* 0x000fe200078ec0ff */
[----:B------:R-:W2:Y:S04]  /*0310*/  LDCU.64 UR10, c[0x0][0x380] ;  /* 0x00007000ff0a77ac */ /* 0x000ea80008000a00 */
[----:B------:R-:W-:-:S07]  /*0320*/  IMAD.MOV R23, RZ, RZ, -R23 ;  /* 0x000000ffff177224 */ /* 0x000fce00078e0a17 */
.L_x_2:
[----:B------:R-:W-:Y:S02]  /*0330*/  VIADDMNMX R13, R2, 0x1, RZ, !PT ;  /* 0x00000001020d7846 */ /* 0x000fe400078001ff */
[----:B------:R-:W-:Y:S02]  /*0340*/  VIMNMX R12, PT, PT, RZ, R2, !PT ;  /* 0x00000002ff0c7248 */ /* 0x000fe40007fe0100 */
[C---:B-1----:R-:W-:Y:S02]  /*0350*/  ISETP.GE.AND P2, PT, R13.reuse, UR12, PT ;  /* 0x0000000c0d007c0c */ /* 0x042fe4000bf46270 */
[----:B------:R-:W-:Y:S02]  /*0360*/  ISETP.GE.AND P1, PT, R12, UR12, PT ;  /* 0x0000000c0c007c0c */ /* 0x000fe4000bf26270 */
[----:B------:R-:W-:Y:S02]  /*0370*/  SEL R14, R13, UR5, !P2 ;  /* 0x000000050d0e7c07 */ /* 0x000fe4000d000000 */
[----:B------:R-:W-:-:S02]  /*0380*/  VIADDMNMX R15, R2, 0x2, RZ, !PT ;  /* 0x00000002020f7846 */ /* 0x000fc400078001ff */
[----:B------:R-:W-:Y:S01]  /*0390*/  SEL R12, R12, UR5, !P1 ;  /* 0x000000050c0c7c07 */ /* 0x000fe2000c800000 */
[----:B------:R-:W-:Y:S01]  /*03a0*/  IMAD R13, R9, UR12, R14 ;  /* 0x0000000c090d7c24 */ /* 0x000fe2000f8e020e */
[----:B------:R-:W-:Y:S02]  /*03b0*/  ISETP.GE.AND P1, PT, R15, UR12, PT ;  /* 0x0000000c0f007c0c */ /* 0x000fe4000bf26270 */
[----:B------:R-:W-:Y:S01]  /*03c0*/  VIADDMNMX R17, R2, 0x3, RZ, !PT ;  /* 0x0000000302117846 */ /* 0x000fe200078001ff */
[----:B------:R-:W-:Y:S01]  /*03d0*/  IMAD R12, R9, UR12, R12 ;  /* 0x0000000c090c7c24 */ /* 0x000fe2000f8e020c */
[----:B------:R-:W-:Y:S02]  /*03e0*/  SEL R26, R15, UR5, !P1 ;  /* 0x000000050f1a7c07 */ /* 0x000fe4000c800000 */
[----:B--2---:R-:W-:Y:S02]  /*03f0*/  IADD3 R14, P1, PT, R13, UR10, RZ ;  /* 0x0000000a0d0e7c10 */ /* 0x004fe4000ff3e0ff */
[----:B------:R-:W-:Y:S01]  /*0400*/  IADD3 R18, P2, PT, R12, UR10, RZ ;  /* 0x0000000a0c127c10 */ /* 0x000fe2000ff5e0ff */
[----:B------:R-:W-:Y:S01]  /*0410*/  IMAD R26, R9, UR12, R26 ;  /* 0x0000000c091a7c24 */ /* 0x000fe2000f8e021a */
[----:B------:R-:W-:-:S02]  /*0420*/  LEA.HI.X.SX32 R15, R13, UR11, 0x1, P1 ;  /* 0x0000000b0d0f7c11 */ /* 0x000fc400088f0eff */
[C---:B------:R-:W-:Y:S02]  /*0430*/  ISETP.GE.AND P1, PT, R17.reuse, UR12, PT ;  /* 0x0000000c11007c0c */ /* 0x040fe4000bf26270 */
[----:B------:R-:W-:Y:S01]  /*0440*/  LEA.HI.X.SX32 R19, R12, UR11, 0x1, P2 ;  /* 0x0000000b0c137c11 */ /* 0x000fe200090f0eff */
[----:B------:R-:W2:Y:S01]  /*0450*/  LDG.E.U8 R14, desc[UR6][R14.64] ;  /* 0x000000060e0e7981 */ /* 0x000ea2000c1e1100 */
[----:B------:R-:W-:Y:S01]  /*0460*/  SEL R28, R17, UR5, !P1 ;  /* 0x00000005111c7c07 */ /* 0x000fe2000c800000 */
[----:B0-----:R-:W-:Y:S01]  /*0470*/  IMAD.WIDE R12, R25, 0x4, R10 ;  /* 0x00000004190c7825 */ /* 0x001fe200078e020a */
[C---:B------:R-:W-:Y:S01]  /*0480*/  IADD3 R16, P2, PT, R26.reuse, UR10, RZ ;  /* 0x0000000a1a107c10 */ /* 0x040fe2000ff5e0ff */
[----:B------:R0:W3:Y:S02]  /*0490*/  LDG.E.U8 R21, desc[UR6][R18.64] ;  /* 0x0000000612157981 */ /* 0x0000e4000c1e1100 */
[----:B------:R-:W-:Y:S01]  /*04a0*/  IMAD R28, R9, UR12, R28 ;  /* 0x0000000c091c7c24 */ /* 0x000fe2000f8e021c */
[----:B------:R-:W-:Y:S01]  /*04b0*/  LEA.HI.X.SX32 R17, R26, UR11, 0x1, P2 ;  /* 0x0000000b1a117c11 */ /* 0x000fe200090f0eff */
[----:B------:R-:W4:Y:S04]  /*04c0*/  LDG.E R27, desc[UR6][R12.64] ;  /* 0x000000060c1b7981 */ /* 0x000f28000c1e1900 */
[----:B------:R1:W5:Y:S01]  /*04d0*/  LDG.E.U8 R16, desc[UR6][R16.64] ;  /* 0x0000000610107981 */ /* 0x000362000c1e1100 */
[----:B0-----:R-:W-:-:S03]  /*04e0*/  IADD3 R18, P1, PT, R28, UR10, RZ ;  /* 0x0000000a1c127c10 */ /* 0x001fc6000ff3e0ff */
[----:B------:R-:W5:Y:S01]  /*04f0*/  LDG.E R29, desc[UR6][R12.64+0x4] ;  /* 0x000004060c1d7981 */ /* 0x000f62000c1e1900 */
[----:B------:R-:W-:-:S03]  /*0500*/  LEA.HI.X.SX32 R19, R28, UR11, 0x1, P1 ;  /* 0x0000000b1c137c11 */ /* 0x000fc600088f0eff */
[----:B------:R-:W5:Y:S04]  /*0510*/  LDG.E R28, desc[UR6][R12.64+0x8] ;  /* 0x000008060c1c7981 */ /* 0x000f68000c1e1900 */
[----:B------:R-:W5:Y:S04]  /*0520*/  LDG.E.U8 R18, desc[UR6][R18.64] ;  /* 0x0000000612127981 */ /* 0x000f68000c1e1100 */
[----:B------:R-:W5:Y:S01]  /*0530*/  LDG.E R26, desc[UR6][R12.64+0xc] ;  /* 0x00000c060c1a7981 */ /* 0x000f62000c1e1900 */
[----:B-1----:R-:W-:-:S04]  /*0540*/  VIADDMNMX R17, R2, 0x5, RZ, !PT ;  /* 0x0000000502117846 */ /* 0x002fc800078001ff */
[----:B------:R-:W-:Y:S02]  /*0550*/  ISETP.GE.AND P2, PT, R17, UR12, PT ;  /* 0x0000000c11007c0c */ /* 0x000fe4000bf46270 */
[----:B--2---:R-:W-:Y:S02]  /*0560*/  I2FP.F32.U32 R15, R14 ;  /* 0x0000000e000f7245 */ /* 0x004fe40000201000 */
[----:B---3--:R-:W-:Y:S02]  /*0570*/  I2FP.F32.U32 R21, R21 ;  /* 0x0000001500157245 */ /* 0x008fe40000201000 */
[----:B------:R-:W-:-:S03]  /*0580*/  VIADDMNMX R14, R2, 0x4, RZ, !PT ;  /* 0x00000004020e7846 */ /* 0x000fc600078001ff */
[----:B----4-:R-:W-:Y:S01]  /*0590*/  FFMA R20, R21, R27, R20 ;  /* 0x0000001b15147223 */ /* 0x010fe20000000014 */
[----:B------:R-:W-:Y:S01]  /*05a0*/  ISETP.GE.AND P1, PT, R14, UR12, PT ;  /* 0x0000000c0e007c0c */ /* 0x000fe2000bf26270 */
[----:B------:R-:W2:Y:S01]  /*05b0*/  LDG.E R27, desc[UR6][R12.64+0x10] ;  /* 0x000010060c1b7981 */ /* 0x000ea2000c1e1900 */
[----:B-----5:R-:W-:Y:S01]  /*05c0*/  I2FP.F32.U32 R16, R16 ;  /* 0x0000001000107245 */ /* 0x020fe20000201000 */
[----:B------:R-:W-:Y:S02]  /*05d0*/  FFMA R15, R15, R29, R20 ;  /* 0x0000001d0f0f7223 */ /* 0x000fe40000000014 */
[----:B------:R-:W3:Y:S02]  /*05e0*/  LDG.E R29, desc[UR6][R12.64+0x18] ;  /* 0x000018060c1d7981 */ /* 0x000ee4000c1e1900 */
[----:B------:R-:W-:Y:S01]  /*05f0*/  FFMA R21, R16, R28, R15 ;  /* 0x0000001c10157223 */ /* 0x000fe2000000000f */
[----:B------:R-:W-:Y:S01]  /*0600*/  VIADDMNMX R15, R2, 0x6, RZ, !PT ;  /* 0x00000006020f7846 */ /* 0x000fe200078001ff */
[----:B------:R-:W4:Y:S01]  /*0610*/  LDG.E R28, desc[UR6][R12.64+0x14] ;  /* 0x000014060c1c7981 */ /* 0x000f22000c1e1900 */
[----:B------:R-:W-:-:S02]  /*0620*/  SEL R16, R14, UR5, !P1 ;  /* 0x000000050e107c07 */ /* 0x000fc4000c800000 */
[----:B------:R-:W-:Y:S02]  /*0630*/  VIADDMNMX R14, R2, 0x7, RZ, !PT ;  /* 0x00000007020e7846 */ /* 0x000fe400078001ff */
[----:B------:R-:W-:Y:S02]  /*0640*/  ISETP.GE.AND P1, PT, R15, UR12, PT ;  /* 0x0000000c0f007c0c */ /* 0x000fe4000bf26270 */
[----:B------:R-:W-:Y:S01]  /*0650*/  SEL R20, R17, UR5, !P2 ;  /* 0x0000000511147c07 */ /* 0x000fe2000d000000 */
[----:B------:R-:W-:Y:S01]  /*0660*/  IMAD R17, R9, UR12, R16 ;  /* 0x0000000c09117c24 */ /* 0x000fe2000f8e0210 */
[----:B------:R-:W-:Y:S02]  /*0670*/  I2FP.F32.U32 R18, R18 ;  /* 0x0000001200127245 */ /* 0x000fe40000201000 */
[----:B------:R-:W-:Y:S02]  /*0680*/  ISETP.GE.AND P2, PT, R14, UR12, PT ;  /* 0x0000000c0e007c0c */ /* 0x000fe4000bf46270 */
[----:B------:R-:W-:Y:S01]  /*0690*/  SEL R16, R15, UR5, !P1 ;  /* 0x000000050f107c07 */ /* 0x000fe2000c800000 */
[----:B------:R-:W-:-:S02]  /*06a0*/  IMAD R15, R9, UR12, R20 ;  /* 0x0000000c090f7c24 */ /* 0x000fc4000f8e0214 */
[----:B------:R-:W-:Y:S01]  /*06b0*/  FFMA R26, R18, R26, R21 ;  /* 0x0000001a121a7223 */ /* 0x000fe20000000015 */
[----:B------:R-:W-:Y:S02]  /*06c0*/  IADD3 R18, P1, PT, R17, UR10, RZ ;  /* 0x0000000a11127c10 */ /* 0x000fe4000ff3e0ff */
[----:B------:R-:W-:Y:S01]  /*06d0*/  SEL R14, R14, UR5, !P2 ;  /* 0x000000050e0e7c07 */ /* 0x000fe2000d000000 */
[----:B------:R-:W-:Y:S01]  /*06e0*/  IMAD R20, R9, UR12, R16 ;  /* 0x0000000c09147c24 */ /* 0x000fe2000f8e0210 */
[----:B------:R-:W-:Y:S02]  /*06f0*/  IADD3 R16, P2, PT, R15, UR10, RZ ;  /* 0x0000000a0f107c10 */ /* 0x000fe4000ff5e0ff */
[----:B------:R-:W-:Y:S01]  /*0700*/  LEA.HI.X.SX32 R19, R17, UR11, 0x1, P1 ;  /* 0x0000000b11137c11 */ /* 0x000fe200088f0eff */
[----:B------:R-:W-:Y:S01]  /*0710*/  IMAD R21, R9, UR12, R14 ;  /* 0x0000000c09157c24 */ /* 0x000fe2000f8e020e */
[C---:B------:R-:W-:Y:S02]  /*0720*/  IADD3 R14, P1, PT, R20.reuse, UR10, RZ ;  /* 0x0000000a140e7c10 */ /* 0x040fe4000ff3e0ff */
[----:B------:R-:W-:Y:S01]  /*0730*/  LEA.HI.X.SX32 R17, R15, UR11, 0x1, P2 ;  /* 0x0000000b0f117c11 */ /* 0x000fe200090f0eff */
[----:B------:R-:W5:Y:S01]  /*0740*/  LDG.E.U8 R18, desc[UR6][R18.64] ;  /* 0x0000000612127981 */ /* 0x000f62000c1e1100 */
[----:B------:R-:W-:-:S02]  /*0750*/  LEA.HI.X.SX32 R15, R20, UR11, 0x1, P1 ;  /* 0x0000000b140f7c11 */ /* 0x000fc400088f0eff */
[C---:B------:R-:W-:Y:S01]  /*0760*/  IADD3 R20, P1, PT, R21.reuse, UR10, RZ ;  /* 0x0000000a15147c10 */ /* 0x040fe2000ff3e0ff */
[----:B------:R-:W2:Y:S03]  /*0770*/  LDG.E.U8 R16, desc[UR6][R16.64] ;  /* 0x0000000610107981 */ /* 0x000ea6000c1e1100 */
[----:B------:R-:W-:Y:S01]  /*0780*/  LEA.HI.X.SX32 R21, R21, UR11, 0x1, P1 ;  /* 0x0000000b15157c11 */ /* 0x000fe200088f0eff */
[----:B------:R-:W3:Y:S04]  /*0790*/  LDG.E.U8 R14, desc[UR6][R14.64] ;  /* 0x000000060e0e7981 */ /* 0x000ee8000c1e1100 */
[----:B------:R-:W4:Y:S04]  /*07a0*/  LDG.E.U8 R20, desc[UR6][R20.64] ;  /* 0x0000000614147981 */ /* 0x000f28000c1e1100 */
[----:B------:R-:W4:Y:S01]  /*07b0*/  LDG.E R15, desc[UR6][R12.64+0x1c] ;  /* 0x00001c060c0f7981 */ /* 0x000f22000c1e1900 */
[----:B------:R-:W-:-:S05]  /*07c0*/  VIADD R23, R23, 0x8 ;  /* 0x0000000817177836 */ /* 0x000fca0000000000 */
[----:B------:R-:W-:Y:S01]  /*07d0*/  ISETP.NE.AND P1, PT, R23, RZ, PT ;  /* 0x000000ff1700720c */ /* 0x000fe20003f25270 */
[----:B------:R-:W-:Y:S02]  /*07e0*/  VIADD R24, R24, 0x8 ;  /* 0x0000000818187836 */ /* 0x000fe40000000000 */
[----:B------:R-:W-:Y:S02]  /*07f0*/  VIADD R2, R2, 0x8 ;  /* 0x0000000802027836 */ /* 0x000fe40000000000 */
[----:B------:R-:W-:Y:S01]  /*0800*/  VIADD R25, R25, 0x8 ;  /* 0x0000000819197836 */ /* 0x000fe20000000000 */
[----:B-----5:R-:W-:Y:S02]  /*0810*/  I2FP.F32.U32 R19, R18 ;  /* 0x0000001200137245 */ /* 0x020fe40000201000 */
[----:B--2---:R-:W-:-:S03]  /*0820*/  I2FP.F32.U32 R18, R16 ;  /* 0x0000001000127245 */ /* 0x004fc60000201000 */
[----:B------:R-:W-:Y:S01]  /*0830*/  FFMA R19, R19, R27, R26 ;  /* 0x0000001b13137223 */ /* 0x000fe2000000001a */
[----:B---3--:R-:W-:-:S03]  /*0840*/  I2FP.F32.U32 R17, R14 ;  /* 0x0000000e00117245 */ /* 0x008fc60000201000 */
[----:B----4-:R-:W-:-:S04]  /*0850*/  FFMA R18, R18, R28, R19 ;  /* 0x0000001c12127223 */ /* 0x010fc80000000013 */
[----:B------:R-:W-:Y:S01]  /*0860*/  FFMA R18, R17, R29, R18 ;  /* 0x0000001d11127223 */ /* 0x000fe20000000012 */
[----:B------:R-:W-:-:S05]  /*0870*/  I2FP.F32.U32 R17, R20 ;  /* 0x0000001400117245 */ /* 0x000fca0000201000 */
[----:B------:R-:W-:Y:S01]  /*0880*/  FFMA R20, R17, R15, R18 ;  /* 0x0000000f11147223 */ /* 0x000fe20000000012 */
[----:B------:R-:W-:Y:S06]  /*0890*/  @P1 BRA `(.L_x_2) ;  /* 0xfffffff800a41947 */ /* 0x000fec000383ffff */
[----:B------:R-:W-:-:S07]  /*08a0*/  VIADD R24, R24, 0xfffffffd ;  /* 0xfffffffd18187836 */ /* 0x000fce0000000000 */
.L_x_1:
[----:B------:R-:W-:-:S13]  /*08b0*/  ISETP.NE.AND P1, PT, R8, RZ, PT ;  /* 0x000000ff0800720c */ /* 0x000fda0003f25270 */
[----:B------:R-:W-:Y:S05]  /*08c0*/  @!P1 BRA `(.L_x_3) ;  /* 0x0000000400909947 */ /* 0x000fea0003800000 */
[----:B------:R-:W-:Y:S02]  /*08d0*/  VIADD R10, R8, 0xffffffff ;  /* 0xffffffff080a7836 */ /* 0x000fe40000000000 */
[----:B------:R-:W-:-:S03]  /*08e0*/  VIADD R2, R5, 0x1 ;  /* 0x0000000105027836 */ /* 0x000fc60000000000 */
[----:B------:R-:W-:Y:S02]  /*08f0*/  ISETP.GE.U32.AND P2, PT, R10, 0x3, PT ;  /* 0x000000030a00780c */ /* 0x000fe40003f46070 */
[----:B------:R-:W-:-:S11]  /*0900*/  LOP3.LUT P1, R2, R2, 0x3, RZ, 0xc0, !PT ;  /* 0x0000000302027812 */ /* 0x000fd6000782c0ff */
[----:B------:R-:W-:Y:S05]  /*0910*/  @!P2 BRA `(.L_x_4) ;  /* 0x0000000000bca947 */ /* 0x000fea0003800000 */
[----:B------:R-:W0:Y:S01]  /*0920*/  LDCU UR10, c[0x0][0x390] ;  /* 0x00007200ff0a77ac */ /* 0x000e220008000800 */
[--C-:B------:R-:W-:Y:S01]  /*0930*/  IMAD.IADD R10, R3, 0x1, R24.reuse ;  /* 0x00000001030a7824 */ /* 0x100fe200078e0218 */
[----:B------:R-:W1:Y:S01]  /*0940*/  LDC.64 R14, c[0x0][0x398] ;  /* 0x0000e600ff0e7b82 */ /* 0x000e620000000a00 */
[----:B------:R-:W-:Y:S01]  /*0950*/  IMAD.IADD R21, R22, 0x1, R24 ;  /* 0x0000000116157824 */ /* 0x000fe200078e0218 */
[----:B------:R-:W2:Y:S02]  /*0960*/  LDCU.64 UR12, c[0x0][0x380] ;  /* 0x00007000ff0c77ac */ /* 0x000ea40008000a00 */
[----:B------:R-:W-:Y:S02]  /*0970*/  VIMNMX R11, PT, PT, RZ, R10, !PT ;  /* 0x0000000aff0b7248 */ /* 0x000fe40007fe0100 */
[C---:B------:R-:W-:Y:S02]  /*0980*/  VIADDMNMX R13, R10.reuse, 0x1, RZ, !PT ;  /* 0x000000010a0d7846 */ /* 0x040fe400078001ff */
[----:B------:R-:W-:-:S02]  /*0990*/  VIADDMNMX R17, R10, 0x2, RZ, !PT ;  /* 0x000000020a117846 */ /* 0x000fc400078001ff */
[----:B0-----:R-:W-:Y:S02]  /*09a0*/  ISETP.GE.AND P3, PT, R11, UR10, PT ;  /* 0x0000000a0b007c0c */ /* 0x001fe4000bf66270 */
[----:B------:R-:W-:Y:S02]  /*09b0*/  ISETP.GE.AND P2, PT, R13, UR10, PT ;  /* 0x0000000a0d007c0c */ /* 0x000fe4000bf46270 */
[----:B------:R-:W-:Y:S02]  /*09c0*/  SEL R12, R11, UR5, !P3 ;  /* 0x000000050b0c7c07 */ /* 0x000fe4000d800000 */
[----:B------:R-:W-:Y:S02]  /*09d0*/  VIADDMNMX R11, R10, 0x3, RZ, !PT ;  /* 0x000000030a0b7846 */ /* 0x000fe400078001ff */
[----:B------:R-:W-:Y:S01]  /*09e0*/  ISETP.GE.AND P3, PT, R17, UR10, PT ;  /* 0x0000000a11007c0c */ /* 0x000fe2000bf66270 */
[----:B------:R-:W-:Y:S01]  /*09f0*/  IMAD R10, R9, UR10, R12 ;  /* 0x0000000a090a7c24 */ /* 0x000fe2000f8e020c */
[----:B------:R-:W-:-:S02]  /*0a00*/  SEL R16, R13, UR5, !P2 ;  /* 0x000000050d107c07 */ /* 0x000fc4000d000000 */
[----:B------:R-:W-:Y:S02]  /*0a10*/  ISETP.GE.AND P2, PT, R11, UR10, PT ;  /* 0x0000000a0b007c0c */ /* 0x000fe4000bf46270 */
[----:B------:R-:W-:Y:S01]  /*0a20*/  SEL R12, R17, UR5, !P3 ;  /* 0x00000005110c7c07 */ /* 0x000fe2000d800000 */
[----:B------:R-:W-:Y:S01]  /*0a30*/  IMAD R13, R9, UR10, R16 ;  /* 0x0000000a090d7c24 */ /* 0x000fe2000f8e0210 */
[C---:B--2---:R-:W-:Y:S02]  /*0a40*/  IADD3 R16, P3, PT, R10.reuse, UR12, RZ ;  /* 0x0000000c0a107c10 */ /* 0x044fe4000ff7e0ff */
[----:B------:R-:W-:Y:S01]  /*0a50*/  SEL R18, R11, UR5, !P2 ;  /* 0x000000050b127c07 */ /* 0x000fe2000d000000 */
[----:B------:R-:W-:Y:S01]  /*0a60*/  IMAD R11, R9, UR10, R12 ;  /* 0x0000000a090b7c24 */ /* 0x000fe2000f8e020c */
[----:B------:R-:W-:Y:S02]  /*0a70*/  IADD3 R12, P2, PT, R13, UR12, RZ ;  /* 0x0000000c0d0c7c10 */ /* 0x000fe4000ff5e0ff */
[----:B------:R-:W-:Y:S01]  /*0a80*/  LEA.HI.X.SX32 R17, R10, UR13, 0x1, P3 ;  /* 0x0000000d0a117c11 */ /* 0x000fe200098f0eff */
[----:B------:R-:W-:Y:S01]  /*0a90*/  IMAD R19, R9, UR10, R18 ;  /* 0x0000000a09137c24 */ /* 0x000fe2000f8e0212 */
[----:B------:R-:W-:Y:S01]  /*0aa0*/  IADD3 R10, P3, PT, R11, UR12, RZ ;  /* 0x0000000c0b0a7c10 */ /* 0x000fe2000ff7e0ff */
[----:B-1----:R-:W-:Y:S01]  /*0ab0*/  IMAD.WIDE R14, R21, 0x4, R14 ;  /* 0x00000004150e7825 */ /* 0x002fe200078e020e */
[----:B------:R-:W-:Y:S01]  /*0ac0*/  LEA.HI.X.SX32 R13, R13, UR13, 0x1, P2 ;  /* 0x0000000d0d0d7c11 */ /* 0x000fe200090f0eff */
[----:B------:R-:W2:Y:S01]  /*0ad0*/  LDG.E.U8 R16, desc[UR6][R16.64] ;  /* 0x0000000610107981 */ /* 0x000ea2000c1e1100 */
[----:B------:R-:W-:-:S02]  /*0ae0*/  IADD3 R18, P2, PT, R19, UR12, RZ ;  /* 0x0000000c13127c10 */ /* 0x000fc4000ff5e0ff */
[----:B------:R-:W-:Y:S01]  /*0af0*/  LEA.HI.X.SX32 R11, R11, UR13, 0x1, P3 ;  /* 0x0000000d0b0b7c11 */ /* 0x000fe200098f0eff */
[----:B------:R-:W3:Y:S01]  /*0b00*/  LDG.E.U8 R12, desc[UR6][R12.64] ;  /* 0x000000060c0c7981 */ /* 0x000ee2000c1e1100 */
[----:B------:R-:W-:-:S03]  /*0b10*/  LEA.HI.X.SX32 R19, R19, UR13, 0x1, P2 ;  /* 0x0000000d13137c11 */ /* 0x000fc600090f0eff */
[----:B------:R-:W4:Y:S04]  /*0b20*/  LDG.E R21, desc[UR6][R14.64] ;  /* 0x000000060e157981 */ /* 0x000f28000c1e1900 */
[----:B------:R-:W5:Y:S04]  /*0b30*/  LDG.E.U8 R10, desc[UR6][R10.64] ;  /* 0x000000060a0a7981 */ /* 0x000f68000c1e1100 */
[----:B------:R-:W5:Y:S04]  /*0b40*/  LDG.E R23, desc[UR6][R14.64+0x4] ;  /* 0x000004060e177981 */ /* 0x000f68000c1e1900 */
[----:B------:R-:W5:Y:S04]  /*0b50*/  LDG.E.U8 R18, desc[UR6][R18.64] ;  /* 0x0000000612127981 */ /* 0x000f68000c1e1100 */
[----:B------:R-:W5:Y:S04]  /*0b60*/  LDG.E R25, desc[UR6][R14.64+0x8] ;  /* 0x000008060e197981 */ /* 0x000f68000c1e1900 */
[----:B------:R-:W5:Y:S01]  /*0b70*/  LDG.E R26, desc[UR6][R14.64+0xc] ;  /* 0x00000c060e1a7981 */ /* 0x000f62000c1e1900 */
[----:B------:R-:W-:Y:S01]  /*0b80*/  VIADD R24, R24, 0x4 ;  /* 0x0000000418187836 */ /* 0x000fe20000000000 */
[----:B--2---:R-:W-:-:S02]  /*0b90*/  I2FP.F32.U32 R17, R16 ;  /* 0x0000001000117245 */ /* 0x004fc40000201000 */
[----:B---3--:R-:W-:-:S03]  /*0ba0*/  I2FP.F32.U32 R16, R12 ;  /* 0x0000000c00107245 */ /* 0x008fc60000201000 */
[----:B----4-:R-:W-:Y:S01]  /*0bb0*/  FFMA R17, R17, R21, R20 ;  /* 0x0000001511117223 */ /* 0x010fe20000000014 */
[----:B-----5:R-:W-:-:S03]  /*0bc0*/  I2FP.F32.U32 R13, R10 ;  /* 0x0000000a000d7245 */ /* 0x020fc60000201000 */
[----:B------:R-:W-:Y:S01]  /*0bd0*/  FFMA R16, R16, R23, R17 ;  /* 0x0000001710107223 */ /* 0x000fe20000000011 */
[----:B------:R-:W-:-:S03]  /*0be0*/  I2FP.F32.U32 R20, R18 ;  /* 0x0000001200147245 */ /* 0x000fc60000201000 */
[----:B------:R-:W-:-:S04]  /*0bf0*/  FFMA R13, R13, R25, R16 ;  /* 0x000000190d0d7223 */ /* 0x000fc80000000010 */
[----:B------:R-:W-:-:S07]  /*0c00*/  FFMA R20, R20, R26, R13 ;  /* 0x0000001a14147223 */ /* 0x000fce000000000d */
.L_x_4:
[----:B------:R-:W-:Y:S05]  /*0c10*/  @!P1 BRA `(.L_x_3) ;  /* 0x0000000000bc9947 */ /* 0x000fea0003800000 */
[----:B------:R-:W-:Y:S02]  /*0c20*/  ISETP.NE.AND P2, PT, R2, 0x1, PT ;  /* 0x000000010200780c */ /* 0x000fe40003f45270 */
[----:B------:R-:W-:-:S04]  /*0c30*/  LOP3.LUT R10, R5, 0x1, RZ, 0xc0, !PT ;  /* 0x00000001050a7812 */ /* 0x000fc800078ec0ff */
[----:B------:R-:W-:-:S07]  /*0c40*/  ISETP.NE.U32.AND P1, PT, R10, 0x1, PT ;  /* 0x000000010a00780c */ /* 0x000fce0003f25070 */
[----:B------:R-:W-:Y:S06]  /*0c50*/  @!P2 BRA `(.L_x_5) ;  /* 0x00000000006ca947 */ /* 0x000fec0003800000 */
[----:B------:R-:W0:Y:S01]  /*0c60*/  LDCU UR10, c[0x0][0x390] ;  /* 0x00007200ff0a77ac */ /* 0x000e220008000800 */
[--C-:B------:R-:W-:Y:S01]  /*0c70*/  IMAD.IADD R2, R3, 0x1, R24.reuse ;  /* 0x0000000103027824 */ /* 0x100fe200078e0218 */
[----:B------:R-:W1:Y:S01]  /*0c80*/  LDC.64 R14, c[0x0][0x398] ;  /* 0x0000e600ff0e7b82 */ /* 0x000e620000000a00 */
[----:B------:R-:W-:Y:S01]  /*0c90*/  IMAD.IADD R11, R22, 0x1, R24 ;  /* 0x00000001160b7824 */ /* 0x000fe200078e0218 */
[----:B------:R-:W2:Y:S02]  /*0ca0*/  LDCU.64 UR12, c[0x0][0x380] ;  /* 0x00007000ff0c77ac */ /* 0x000ea40008000a00 */
[----:B------:R-:W-:Y:S02]  /*0cb0*/  VIMNMX R10, PT, PT, RZ, R2, !PT ;  /* 0x00000002ff0a7248 */ /* 0x000fe40007fe0100 */
[----:B------:R-:W-:Y:S02]  /*0cc0*/  VIADDMNMX R2, R2, 0x1, RZ, !PT ;  /* 0x0000000102027846 */ /* 0x000fe400078001ff */
[----:B0-----:R-:W-:-:S02]  /*0cd0*/  ISETP.GE.AND P2, PT, R10, UR10, PT ;  /* 0x0000000a0a007c0c */ /* 0x001fc4000bf46270 */
[----:B------:R-:W-:Y:S02]  /*0ce0*/  ISETP.GE.AND P3, PT, R2, UR10, PT ;  /* 0x0000000a02007c0c */ /* 0x000fe4000bf66270 */
[----:B------:R-:W-:Y:S02]  /*0cf0*/  SEL R10, R10, UR5, !P2 ;  /* 0x000000050a0a7c07 */ /* 0x000fe4000d000000 */
[----:B------:R-:W-:Y:S01]  /*0d00*/  SEL R12, R2, UR5, !P3 ;  /* 0x00000005020c7c07 */ /* 0x000fe2000d800000 */
[----:B-1----:R-:W-:-:S04]  /*0d10*/  IMAD.WIDE R14, R11, 0x4, R14 ;  /* 0x000000040b0e7825 */ /* 0x002fc800078e020e */
[C---:B------:R-:W-:Y:S02]  /*0d20*/  IMAD R2, R9.reuse, UR10, R10 ;  /* 0x0000000a09027c24 */ /* 0x040fe4000f8e020a */
[----:B------:R-:W-:-:S03]  /*0d30*/  IMAD R16, R9, UR10, R12 ;  /* 0x0000000a09107c24 */ /* 0x000fc6000f8e020c */
[----:B--2---:R-:W-:Y:S02]  /*0d40*/  IADD3 R12, P2, PT, R2, UR12, RZ ;  /* 0x0000000c020c7c10 */ /* 0x004fe4000ff5e0ff */
[----:B------:R-:W-:Y:S02]  /*0d50*/  IADD3 R10, P3, PT, R16, UR12, RZ ;  /* 0x0000000c100a7c10 */ /* 0x000fe4000ff7e0ff */
[----:B------:R-:W-:Y:S02]  /*0d60*/  LEA.HI.X.SX32 R13, R2, UR13, 0x1, P2 ;  /* 0x0000000d020d7c11 */ /* 0x000fe400090f0eff */
[----:B------:R-:W-:Y:S01]  /*0d70*/  LEA.HI.X.SX32 R11, R16, UR13, 0x1, P3 ;  /* 0x0000000d100b7c11 */ /* 0x000fe200098f0eff */
[----:B------:R-:W2:Y:S04]  /*0d80*/  LDG.E R2, desc[UR6][R14.64] ;  /* 0x000000060e027981 */ /* 0x000ea8000c1e1900 */
[----:B------:R-:W3:Y:S04]  /*0d90*/  LDG.E.U8 R12, desc[UR6][R12.64] ;  /* 0x000000060c0c7981 */ /* 0x000ee8000c1e1100 */
[----:B------:R-:W4:Y:S04]  /*0da0*/  LDG.E.U8 R10, desc[UR6][R10.64] ;  /* 0x000000060a0a7981 */ /* 0x000f28000c1e1100 */
[----:B------:R-:W5:Y:S01]  /*0db0*/  LDG.E R16, desc[UR6][R14.64+0x4] ;  /* 0x000004060e107981 */ /* 0x000f62000c1e1900 */
[----:B------:R-:W-:Y:S01]  /*0dc0*/  VIADD R24, R24, 0x2 ;  /* 0x0000000218187836 */ /* 0x000fe20000000000 */
[----:B---3--:R-:W-:-:S02]  /*0dd0*/  I2FP.F32.U32 R17, R12 ;  /* 0x0000000c00117245 */ /* 0x008fc40000201000 */
[----:B----4-:R-:W-:-:S03]  /*0de0*/  I2FP.F32.U32 R19, R10 ;  /* 0x0000000a00137245 */ /* 0x010fc60000201000 */
[----:B--2---:R-:W-:-:S04]  /*0df0*/  FFMA R2, R17, R2, R20 ;  /* 0x0000000211027223 */ /* 0x004fc80000000014 */
[----:B-----5:R-:W-:-:S07]  /*0e00*/  FFMA R20, R19, R16, R2 ;  /* 0x0000001013147223 */ /* 0x020fce0000000002 */
.L_x_5:
[----:B------:R-:W-:Y:S05]  /*0e10*/  @!P1 BRA `(.L_x_3) ;  /* 0x00000000003c9947 */ /* 0x000fea0003800000 */
[----:B------:R-:W0:Y:S01]  /*0e20*/  LDCU UR10, c[0x0][0x390] ;  /* 0x00007200ff0a77ac */ /* 0x000e220008000800 */
[----:B------:R-:W-:Y:S01]  /*0e30*/  VIADDMNMX R2, R24, R3, RZ, !PT ;  /* 0x0000000318027246 */ /* 0x000fe200078001ff */
[----:B------:R-:W1:Y:S01]  /*0e40*/  LDC.64 R10, c[0x0][0x398] ;  /* 0x0000e600ff0a7b82 */ /* 0x000e620000000a00 */
[----:B------:R-:W2:Y:S02]  /*0e50*/  LDCU.64 UR12, c[0x0][0x380] ;  /* 0x00007000ff0c77ac */ /* 0x000ea40008000a00 */
[----:B0-----:R-:W-:-:S04]  /*0e60*/  ISETP.GE.AND P1, PT, R2, UR10, PT ;  /* 0x0000000a02007c0c */ /* 0x001fc8000bf26270 */
[----:B------:R-:W-:-:S05]  /*0e70*/  SEL R2, R2, UR5, !P1 ;  /* 0x0000000502027c07 */ /* 0x000fca000c800000 */
[----:B------:R-:W-:Y:S02]  /*0e80*/  IMAD R2, R9, UR10, R2 ;  /* 0x0000000a09027c24 */ /* 0x000fe4000f8e0202 */
[----:B------:R-:W-:-:S03]  /*0e90*/  IMAD.IADD R9, R22, 0x1, R24 ;  /* 0x0000000116097824 */ /* 0x000fc600078e0218 */
[----:B--2---:R-:W-:Y:S01]  /*0ea0*/  IADD3 R12, P1, PT, R2, UR12, RZ ;  /* 0x0000000c020c7c10 */ /* 0x004fe2000ff3e0ff */
[----:B-1----:R-:W-:-:S03]  /*0eb0*/  IMAD.WIDE R10, R9, 0x4, R10 ;  /* 0x00000004090a7825 */ /* 0x002fc600078e020a */
[----:B------:R-:W-:-:S03]  /*0ec0*/  LEA.HI.X.SX32 R13, R2, UR13, 0x1, P1 ;  /* 0x0000000d020d7c11 */ /* 0x000fc600088f0eff */
[----:B------:R-:W2:Y:S04]  /*0ed0*/  LDG.E R10, desc[UR6][R10.64] ;  /* 0x000000060a0a7981 */ /* 0x000ea8000c1e1900 */
[----:B------:R-:W3:Y:S02]  /*0ee0*/  LDG.E.U8 R12, desc[UR6][R12.64] ;  /* 0x000000060c0c7981 */ /* 0x000ee4000c1e1100 */
[----:B---3--:R-:W-:-:S05]  /*0ef0*/  I2FP.F32.U32 R9, R12 ;  /* 0x0000000c00097245 */ /* 0x008fca0000201000 */
[----:B--2---:R-:W-:-:S07]  /*0f00*/  FFMA R20, R9, R10, R20 ;  /* 0x0000000a09147223 */ /* 0x004fce0000000014 */
.L_x_3:
[----:B------:R-:W-:Y:S05]  /*0f10*/  @P0 BRA `(.L_x_6) ;  /* 0xfffffff000ac0947 */ /* 0x000fea000383ffff */
.L_x_0:
[----:B------:R-:W0:Y:S01]  /*0f20*/  LDCU UR10, c[0x0][0x390] ;  /* 0x00007200ff0a77ac */ /* 0x000e220008000800 */
[----:B------:R-:W1:Y:S01]  /*0f30*/  F2I.U32.TRUNC.NTZ R5, R20 ;  /* 0x0000001400057305 */ /* 0x000e62000020f000 */
[----:B------:R-:W2:Y:S01]  /*0f40*/  LDCU.64 UR4, c[0x0][0x388] ;  /* 0x00007100ff0477ac */ /* 0x000ea20008000a00 */
[----:B0-----:R-:W-:-:S05]  /*0f50*/  IMAD R0, R0, UR10, R3 ;  /* 0x0000000a00007c24 */ /* 0x001fca000f8e0203 */
[----:B--2---:R-:W-:-:S04]  /*0f60*/  IADD3 R2, P0, PT, R0, UR4, RZ ;  /* 0x0000000400027c10 */ /* 0x004fc8000ff1e0ff */
[----:B------:R-:W-:-:S05]  /*0f70*/  LEA.HI.X.SX32 R3, R0, UR5, 0x1, P0 ;  /* 0x0000000500037c11 */ /* 0x000fca00080f0eff */
[----:B-1----:R-:W-:Y:S01]  /*0f80*/  STG.E.U8 desc[UR6][R2.64], R5 ;  /* 0x0000000502007986 */ /* 0x002fe2000c101106 */
[----:B------:R-:W-:Y:S05]  /*0f90*/  EXIT ;  /* 0x000000000000794d */ /* 0x000fea0003800000 */
.L_x_7:
[----:B------:R-:W-:-:S00]  /*0fa0*/  BRA `(.L_x_7) ;  /* 0xfffffffc00fc7947 */ /* 0x000fc0000383ffff */
[----:B------:R-:W-:-:S00]  /*0fb0*/  NOP ;  /* 0x0000000000007918 */ /* 0x000fc00000000000 */
        /* <DEDUP_REMOVED lines=12> */
.L_x_8:


//--------------------- .nv.shared.reserved.0     --------------------------
	.section	.nv.shared.reserved.0,"aw",@nobits
	.weak		__nv_reservedSMEM_offset_0_alias
	.size		__nv_reservedSMEM_offset_0_alias, 0, 64
	.other		__nv_reservedSMEM_offset_0_alias,@"STO_CUDA_RESERVED_SHARED STV_DEFAULT"
__nv_reservedSMEM_offset_0_alias:
	.zero		0
	.zero		64


//--------------------- .nv.constant0._Z26apply_gaussian_blur_kernelPhS_iiPfi --------------------------
	.section	.nv.constant0._Z26apply_gaussian_blur_kernelPhS_iiPfi,"a",@progbits
	.sectionflags	@""
	.align	4
.nv.constant0._Z26apply_gaussian_blur_kernelPhS_iiPfi:
	.zero		932


//--------------------- SYMBOLS --------------------------

	.type		.nv.reservedSmem.offset0,@object
	.size		.nv.reservedSmem.offset0,0x4
